//
// Generated by NVIDIA NVVM Compiler
//
// Compiler Build ID: CL-36424714
// Cuda compilation tools, release 13.0, V13.0.88
// Based on NVVM 20.0.0
//

.version 9.0
.target sm_100
.address_size 64

	// .globl	_ZN3cub18CUB_300001_SM_10006detail11EmptyKernelIvEEvv
.global .align 1 .b8 _ZN34_INTERNAL_d114a4cd_4_k_cu_5750ba014cuda3std3__45__cpo5beginE[1];
.global .align 1 .b8 _ZN34_INTERNAL_d114a4cd_4_k_cu_5750ba014cuda3std3__45__cpo3endE[1];
.global .align 1 .b8 _ZN34_INTERNAL_d114a4cd_4_k_cu_5750ba014cuda3std3__45__cpo6cbeginE[1];
.global .align 1 .b8 _ZN34_INTERNAL_d114a4cd_4_k_cu_5750ba014cuda3std3__45__cpo4cendE[1];
.global .align 1 .b8 _ZN34_INTERNAL_d114a4cd_4_k_cu_5750ba014cuda3std3__45__cpo6rbeginE[1];
.global .align 1 .b8 _ZN34_INTERNAL_d114a4cd_4_k_cu_5750ba014cuda3std3__45__cpo4rendE[1];
.global .align 1 .b8 _ZN34_INTERNAL_d114a4cd_4_k_cu_5750ba014cuda3std3__45__cpo7crbeginE[1];
.global .align 1 .b8 _ZN34_INTERNAL_d114a4cd_4_k_cu_5750ba014cuda3std3__45__cpo5crendE[1];
.global .align 1 .b8 _ZN34_INTERNAL_d114a4cd_4_k_cu_5750ba014cuda3std3__436_GLOBAL__N__d114a4cd_4_k_cu_5750ba016ignoreE[1];
.global .align 1 .b8 _ZN34_INTERNAL_d114a4cd_4_k_cu_5750ba014cuda3std3__419piecewise_constructE[1];
.global .align 1 .b8 _ZN34_INTERNAL_d114a4cd_4_k_cu_5750ba014cuda3std3__48in_placeE[1];
.global .align 1 .b8 _ZN34_INTERNAL_d114a4cd_4_k_cu_5750ba014cuda3std3__420unreachable_sentinelE[1];
.global .align 1 .b8 _ZN34_INTERNAL_d114a4cd_4_k_cu_5750ba014cuda3std3__47nulloptE[1];
.global .align 1 .b8 _ZN34_INTERNAL_d114a4cd_4_k_cu_5750ba014cuda3std3__48unexpectE[1];
.global .align 1 .b8 _ZN34_INTERNAL_d114a4cd_4_k_cu_5750ba014cuda3std6ranges3__45__cpo4swapE[1];
.global .align 1 .b8 _ZN34_INTERNAL_d114a4cd_4_k_cu_5750ba014cuda3std6ranges3__45__cpo9iter_moveE[1];
.global .align 1 .b8 _ZN34_INTERNAL_d114a4cd_4_k_cu_5750ba014cuda3std6ranges3__45__cpo5beginE[1];
.global .align 1 .b8 _ZN34_INTERNAL_d114a4cd_4_k_cu_5750ba014cuda3std6ranges3__45__cpo3endE[1];
.global .align 1 .b8 _ZN34_INTERNAL_d114a4cd_4_k_cu_5750ba014cuda3std6ranges3__45__cpo6cbeginE[1];
.global .align 1 .b8 _ZN34_INTERNAL_d114a4cd_4_k_cu_5750ba014cuda3std6ranges3__45__cpo4cendE[1];
.global .align 1 .b8 _ZN34_INTERNAL_d114a4cd_4_k_cu_5750ba014cuda3std6ranges3__45__cpo7advanceE[1];
.global .align 1 .b8 _ZN34_INTERNAL_d114a4cd_4_k_cu_5750ba014cuda3std6ranges3__45__cpo9iter_swapE[1];
.global .align 1 .b8 _ZN34_INTERNAL_d114a4cd_4_k_cu_5750ba014cuda3std6ranges3__45__cpo4nextE[1];
.global .align 1 .b8 _ZN34_INTERNAL_d114a4cd_4_k_cu_5750ba014cuda3std6ranges3__45__cpo4prevE[1];
.global .align 1 .b8 _ZN34_INTERNAL_d114a4cd_4_k_cu_5750ba014cuda3std6ranges3__45__cpo4dataE[1];
.global .align 1 .b8 _ZN34_INTERNAL_d114a4cd_4_k_cu_5750ba014cuda3std6ranges3__45__cpo5cdataE[1];
.global .align 1 .b8 _ZN34_INTERNAL_d114a4cd_4_k_cu_5750ba014cuda3std6ranges3__45__cpo4sizeE[1];
.global .align 1 .b8 _ZN34_INTERNAL_d114a4cd_4_k_cu_5750ba014cuda3std6ranges3__45__cpo5ssizeE[1];
.global .align 1 .b8 _ZN34_INTERNAL_d114a4cd_4_k_cu_5750ba014cuda3std6ranges3__45__cpo8distanceE[1];
.global .align 1 .b8 _ZN34_INTERNAL_d114a4cd_4_k_cu_5750ba016thrust24THRUST_300001_SM_1000_NS8cuda_cub3parE[1];
.global .align 1 .b8 _ZN34_INTERNAL_d114a4cd_4_k_cu_5750ba016thrust24THRUST_300001_SM_1000_NS8cuda_cub10par_nosyncE[1];
.global .align 1 .b8 _ZN34_INTERNAL_d114a4cd_4_k_cu_5750ba016thrust24THRUST_300001_SM_1000_NS6system6detail10sequential3seqE[1];
.global .align 1 .b8 _ZN34_INTERNAL_d114a4cd_4_k_cu_5750ba016thrust24THRUST_300001_SM_1000_NS12placeholders2_1E[1];
.global .align 1 .b8 _ZN34_INTERNAL_d114a4cd_4_k_cu_5750ba016thrust24THRUST_300001_SM_1000_NS12placeholders2_2E[1];
.global .align 1 .b8 _ZN34_INTERNAL_d114a4cd_4_k_cu_5750ba016thrust24THRUST_300001_SM_1000_NS12placeholders2_3E[1];
.global .align 1 .b8 _ZN34_INTERNAL_d114a4cd_4_k_cu_5750ba016thrust24THRUST_300001_SM_1000_NS12placeholders2_4E[1];
.global .align 1 .b8 _ZN34_INTERNAL_d114a4cd_4_k_cu_5750ba016thrust24THRUST_300001_SM_1000_NS12placeholders2_5E[1];
.global .align 1 .b8 _ZN34_INTERNAL_d114a4cd_4_k_cu_5750ba016thrust24THRUST_300001_SM_1000_NS12placeholders2_6E[1];
.global .align 1 .b8 _ZN34_INTERNAL_d114a4cd_4_k_cu_5750ba016thrust24THRUST_300001_SM_1000_NS12placeholders2_7E[1];
.global .align 1 .b8 _ZN34_INTERNAL_d114a4cd_4_k_cu_5750ba016thrust24THRUST_300001_SM_1000_NS12placeholders2_8E[1];
.global .align 1 .b8 _ZN34_INTERNAL_d114a4cd_4_k_cu_5750ba016thrust24THRUST_300001_SM_1000_NS12placeholders2_9E[1];
.global .align 1 .b8 _ZN34_INTERNAL_d114a4cd_4_k_cu_5750ba016thrust24THRUST_300001_SM_1000_NS12placeholders3_10E[1];
.global .align 1 .b8 _ZN34_INTERNAL_d114a4cd_4_k_cu_5750ba016thrust24THRUST_300001_SM_1000_NS3seqE[1];

.visible .entry _ZN3cub18CUB_300001_SM_10006detail11EmptyKernelIvEEvv()
{


	ret;

}


// ===== COMPILED SASS (sm_100) =====

	.target	sm_100

	.elftype	@"ET_EXEC"


//--------------------- .note.nv.tkinfo           --------------------------
	.section	.note.nv.tkinfo,"",@"SHT_NOTE"
	.sectionflags	@"SHF_NOTE_NV_TKINFO"
	.tkinfo
        /*0018*/ 	.word	0x00000002
        /*0030*/ 	.string	""
        /*0030*/ 	.string	"ptxas"
        /*0030*/ 	.string	"Cuda compilation tools, release 13.0, V13.0.88"
        /*0030*/ 	.string	"Build cuda_13.0.r13.0/compiler.36424714_0"
        /*0030*/ 	.string	"-arch sm_100 -m 64 "



//--------------------- .note.nv.cuinfo           --------------------------
	.section	.note.nv.cuinfo,"",@"SHT_NOTE"
	.sectionflags	@"SHF_NOTE_NV_CUINFO"
        /*0018*/ 	.short	0x0002
        /*001a*/ 	.short	0x0064
        /*001c*/ 	.short	0x0082
	.zero		2


//--------------------- .nv.info                  --------------------------
	.section	.nv.info,"",@"SHT_CUDA_INFO"
	.align	4


	//----- nvinfo : EIATTR_REGCOUNT
	.align		4
        /*0000*/ 	.byte	0x04, 0x2f
        /*0002*/ 	.short	(.L_44 - .L_43)
	.align		4
.L_43:
        /*0004*/ 	.word	index@(_ZN3cub18CUB_300001_SM_10006detail11EmptyKernelIvEEvv)
        /*0008*/ 	.word	0x00000004


	//----- nvinfo : EIATTR_FRAME_SIZE
	.align		4
.L_44:
        /*000c*/ 	.byte	0x04, 0x11
        /*000e*/ 	.short	(.L_46 - .L_45)
	.align		4
.L_45:
        /*0010*/ 	.word	index@(_ZN3cub18CUB_300001_SM_10006detail11EmptyKernelIvEEvv)
        /*0014*/ 	.word	0x00000000


	//----- nvinfo : EIATTR_MIN_STACK_SIZE
	.align		4
.L_46:
        /*0018*/ 	.byte	0x04, 0x12
        /*001a*/ 	.short	(.L_48 - .L_47)
	.align		4
.L_47:
        /*001c*/ 	.word	index@(_ZN3cub18CUB_300001_SM_10006detail11EmptyKernelIvEEvv)
        /*0020*/ 	.word	0x00000000
.L_48:


//--------------------- .nv.compat                --------------------------
	.section	.nv.compat,"",@"SHT_CUDA_COMPAT_INFO"
	.align	4
        /*0000*/ 	.byte	0x02, 0x09, 0x00, 0x00, 0x02, 0x02, 0x01, 0x00, 0x02, 0x05, 0x05, 0x00, 0x03, 0x07, 0x01, 0x01
        /*0010*/ 	.byte	0x02, 0x03, 0x00, 0x00, 0x02, 0x06, 0x01, 0x00, 0x04, 0x0b, 0x08, 0x00, 0x09, 0x00, 0x00, 0x00
        /*0020*/ 	.byte	0x00, 0x00, 0x00, 0x00


//--------------------- .nv.info._ZN3cub18CUB_300001_SM_10006detail11EmptyKernelIvEEvv --------------------------
	.section	.nv.info._ZN3cub18CUB_300001_SM_10006detail11EmptyKernelIvEEvv,"",@"SHT_CUDA_INFO"
	.sectionflags	@""
	.align	4


	//----- nvinfo : EIATTR_CUDA_API_VERSION
	.align		4
        /*0000*/ 	.byte	0x04, 0x37
        /*0002*/ 	.short	(.L_50 - .L_49)
.L_49:
        /*0004*/ 	.word	0x00000082


	//----- nvinfo : EIATTR_SPARSE_MMA_MASK
	.align		4
.L_50:
        /*0008*/ 	.byte	0x03, 0x50
        /*000a*/ 	.short	0x0000


	//----- nvinfo : EIATTR_MAXREG_COUNT
	.align		4
        /*000c*/ 	.byte	0x03, 0x1b
        /*000e*/ 	.short	0x00ff


	//----- nvinfo : EIATTR_MERCURY_ISA_VERSION
	.align		4
        /*0010*/ 	.byte	0x03, 0x5f
        /*0012*/ 	.short	0x0101


	//----- nvinfo : EIATTR_VRC_CTA_INIT_COUNT
	.align		4
        /*0014*/ 	.byte	0x02, 0x4a
	.zero		1
	.zero		1


	//----- nvinfo : EIATTR_EXIT_INSTR_OFFSETS
	.align		4
        /*0018*/ 	.byte	0x04, 0x1c
        /*001a*/ 	.short	(.L_52 - .L_51)


	//   ....[0]....
.L_51:
        /*001c*/ 	.word	0x00000010


	//----- nvinfo : EIATTR_SW_WAR
	.align		4
.L_52:
        /*0020*/ 	.byte	0x04, 0x36
        /*0022*/ 	.short	(.L_54 - .L_53)
.L_53:
        /*0024*/ 	.word	0x00000008
.L_54:


//--------------------- .nv.callgraph             --------------------------
	.section	.nv.callgraph,"",@"SHT_CUDA_CALLGRAPH"
	.align	4
	.sectionentsize	8
	.align		4
        /*0000*/ 	.word	0x00000000
	.align		4
        /*0004*/ 	.word	0xffffffff
	.align		4
        /*0008*/ 	.word	0x00000000
	.align		4
        /*000c*/ 	.word	0xfffffffe
	.align		4
        /*0010*/ 	.word	0x00000000
	.align		4
        /*0014*/ 	.word	0xfffffffd
	.align		4
        /*0018*/ 	.word	0x00000000
	.align		4
        /*001c*/ 	.word	0xfffffffc


//--------------------- .nv.constant4             --------------------------
	.section	.nv.constant4,"a",@progbits
	.align	8
	.align		8
.nv.constant4:
        /*0000*/ 	.dword	_ZN34_INTERNAL_d114a4cd_4_k_cu_5750ba014cuda3std3__45__cpo5beginE
	.align		8
        /*0008*/ 	.dword	_ZN34_INTERNAL_d114a4cd_4_k_cu_5750ba014cuda3std3__45__cpo3endE
	.align		8
        /*0010*/ 	.dword	_ZN34_INTERNAL_d114a4cd_4_k_cu_5750ba014cuda3std3__45__cpo6cbeginE
	.align		8
        /*0018*/ 	.dword	_ZN34_INTERNAL_d114a4cd_4_k_cu_5750ba014cuda3std3__45__cpo4cendE
	.align		8
        /*0020*/ 	.dword	_ZN34_INTERNAL_d114a4cd_4_k_cu_5750ba014cuda3std3__45__cpo6rbeginE
	.align		8
        /*0028*/ 	.dword	_ZN34_INTERNAL_d114a4cd_4_k_cu_5750ba014cuda3std3__45__cpo4rendE
	.align		8
        /*0030*/ 	.dword	_ZN34_INTERNAL_d114a4cd_4_k_cu_5750ba014cuda3std3__45__cpo7crbeginE
	.align		8
        /*0038*/ 	.dword	_ZN34_INTERNAL_d114a4cd_4_k_cu_5750ba014cuda3std3__45__cpo5crendE
	.align		8
        /*0040*/ 	.dword	_ZN34_INTERNAL_d114a4cd_4_k_cu_5750ba014cuda3std3__436_GLOBAL__N__d114a4cd_4_k_cu_5750ba016ignoreE
	.align		8
        /*0048*/ 	.dword	_ZN34_INTERNAL_d114a4cd_4_k_cu_5750ba014cuda3std3__419piecewise_constructE
	.align		8
        /*0050*/ 	.dword	_ZN34_INTERNAL_d114a4cd_4_k_cu_5750ba014cuda3std3__48in_placeE
	.align		8
        /*0058*/ 	.dword	_ZN34_INTERNAL_d114a4cd_4_k_cu_5750ba014cuda3std3__420unreachable_sentinelE
	.align		8
        /*0060*/ 	.dword	_ZN34_INTERNAL_d114a4cd_4_k_cu_5750ba014cuda3std3__47nulloptE
	.align		8
        /*0068*/ 	.dword	_ZN34_INTERNAL_d114a4cd_4_k_cu_5750ba014cuda3std3__48unexpectE
	.align		8
        /*0070*/ 	.dword	_ZN34_INTERNAL_d114a4cd_4_k_cu_5750ba014cuda3std6ranges3__45__cpo4swapE
	.align		8
        /*0078*/ 	.dword	_ZN34_INTERNAL_d114a4cd_4_k_cu_5750ba014cuda3std6ranges3__45__cpo9iter_moveE
	.align		8
        /*0080*/ 	.dword	_ZN34_INTERNAL_d114a4cd_4_k_cu_5750ba014cuda3std6ranges3__45__cpo5beginE
	.align		8
        /*0088*/ 	.dword	_ZN34_INTERNAL_d114a4cd_4_k_cu_5750ba014cuda3std6ranges3__45__cpo3endE
	.align		8
        /*0090*/ 	.dword	_ZN34_INTERNAL_d114a4cd_4_k_cu_5750ba014cuda3std6ranges3__45__cpo6cbeginE
	.align		8
        /*0098*/ 	.dword	_ZN34_INTERNAL_d114a4cd_4_k_cu_5750ba014cuda3std6ranges3__45__cpo4cendE
	.align		8
        /*00a0*/ 	.dword	_ZN34_INTERNAL_d114a4cd_4_k_cu_5750ba014cuda3std6ranges3__45__cpo7advanceE
	.align		8
        /*00a8*/ 	.dword	_ZN34_INTERNAL_d114a4cd_4_k_cu_5750ba014cuda3std6ranges3__45__cpo9iter_swapE
	.align		8
        /*00b0*/ 	.dword	_ZN34_INTERNAL_d114a4cd_4_k_cu_5750ba014cuda3std6ranges3__45__cpo4nextE
	.align		8
        /*00b8*/ 	.dword	_ZN34_INTERNAL_d114a4cd_4_k_cu_5750ba014cuda3std6ranges3__45__cpo4prevE
	.align		8
        /*00c0*/ 	.dword	_ZN34_INTERNAL_d114a4cd_4_k_cu_5750ba014cuda3std6ranges3__45__cpo4dataE
	.align		8
        /*00c8*/ 	.dword	_ZN34_INTERNAL_d114a4cd_4_k_cu_5750ba014cuda3std6ranges3__45__cpo5cdataE
	.align		8
        /*00d0*/ 	.dword	_ZN34_INTERNAL_d114a4cd_4_k_cu_5750ba014cuda3std6ranges3__45__cpo4sizeE
	.align		8
        /*00d8*/ 	.dword	_ZN34_INTERNAL_d114a4cd_4_k_cu_5750ba014cuda3std6ranges3__45__cpo5ssizeE
	.align		8
        /*00e0*/ 	.dword	_ZN34_INTERNAL_d114a4cd_4_k_cu_5750ba014cuda3std6ranges3__45__cpo8distanceE
	.align		8
        /*00e8*/ 	.dword	_ZN34_INTERNAL_d114a4cd_4_k_cu_5750ba016thrust24THRUST_300001_SM_1000_NS8cuda_cub3parE
	.align		8
        /*00f0*/ 	.dword	_ZN34_INTERNAL_d114a4cd_4_k_cu_5750ba016thrust24THRUST_300001_SM_1000_NS8cuda_cub10par_nosyncE
	.align		8
        /*00f8*/ 	.dword	_ZN34_INTERNAL_d114a4cd_4_k_cu_5750ba016thrust24THRUST_300001_SM_1000_NS6system6detail10sequential3seqE
	.align		8
        /*0100*/ 	.dword	_ZN34_INTERNAL_d114a4cd_4_k_cu_5750ba016thrust24THRUST_300001_SM_1000_NS12placeholders2_1E
	.align		8
        /*0108*/ 	.dword	_ZN34_INTERNAL_d114a4cd_4_k_cu_5750ba016thrust24THRUST_300001_SM_1000_NS12placeholders2_2E
	.align		8
        /*0110*/ 	.dword	_ZN34_INTERNAL_d114a4cd_4_k_cu_5750ba016thrust24THRUST_300001_SM_1000_NS12placeholders2_3E
	.align		8
        /*0118*/ 	.dword	_ZN34_INTERNAL_d114a4cd_4_k_cu_5750ba016thrust24THRUST_300001_SM_1000_NS12placeholders2_4E
	.align		8
        /*0120*/ 	.dword	_ZN34_INTERNAL_d114a4cd_4_k_cu_5750ba016thrust24THRUST_300001_SM_1000_NS12placeholders2_5E
	.align		8
        /*0128*/ 	.dword	_ZN34_INTERNAL_d114a4cd_4_k_cu_5750ba016thrust24THRUST_300001_SM_1000_NS12placeholders2_6E
	.align		8
        /*0130*/ 	.dword	_ZN34_INTERNAL_d114a4cd_4_k_cu_5750ba016thrust24THRUST_300001_SM_1000_NS12placeholders2_7E
	.align		8
        /*0138*/ 	.dword	_ZN34_INTERNAL_d114a4cd_4_k_cu_5750ba016thrust24THRUST_300001_SM_1000_NS12placeholders2_8E
	.align		8
        /*0140*/ 	.dword	_ZN34_INTERNAL_d114a4cd_4_k_cu_5750ba016thrust24THRUST_300001_SM_1000_NS12placeholders2_9E
	.align		8
        /*0148*/ 	.dword	_ZN34_INTERNAL_d114a4cd_4_k_cu_5750ba016thrust24THRUST_300001_SM_1000_NS12placeholders3_10E
	.align		8
        /*0150*/ 	.dword	_ZN34_INTERNAL_d114a4cd_4_k_cu_5750ba016thrust24THRUST_300001_SM_1000_NS3seqE


//--------------------- .text._ZN3cub18CUB_300001_SM_10006detail11EmptyKernelIvEEvv --------------------------
	.section	.text._ZN3cub18CUB_300001_SM_10006detail11EmptyKernelIvEEvv,"ax",@progbits
	.align	128
        .global         _ZN3cub18CUB_300001_SM_10006detail11EmptyKernelIvEEvv
        .type           _ZN3cub18CUB_300001_SM_10006detail11EmptyKernelIvEEvv,@function
        .size           _ZN3cub18CUB_300001_SM_10006detail11EmptyKernelIvEEvv,(.L_x_1 - _ZN3cub18CUB_300001_SM_10006detail11EmptyKernelIvEEvv)
        .other          _ZN3cub18CUB_300001_SM_10006detail11EmptyKernelIvEEvv,@"STO_CUDA_ENTRY STV_DEFAULT"
_ZN3cub18CUB_300001_SM_10006detail11EmptyKernelIvEEvv:
.text._ZN3cub18CUB_300001_SM_10006detail11EmptyKernelIvEEvv:
[----:B------:R-:W-:Y:S01]  /*0000*/  LDC R1, c[0x0][0x37c] ;  /* 0x0000df00ff017b82 */ /* 0x000fe20000000800 */
[----:B------:R-:W-:Y:S05]  /*0010*/  EXIT ;  /* 0x000000000000794d */ /* 0x000fea0003800000 */
.L_x_0:
[----:B------:R-:W-:-:S00]  /*0020*/  BRA `(.L_x_0) ;  /* 0xfffffffc00fc7947 */ /* 0x000fc0000383ffff */
[----:B------:R-:W-:-:S00]  /*0030*/  NOP ;  /* 0x0000000000007918 */ /* 0x000fc00000000000 */
        /* <DEDUP_REMOVED lines=12> */
.L_x_1:


//--------------------- .nv.shared.reserved.0     --------------------------
	.section	.nv.shared.reserved.0,"aw",@nobits
	.weak		__nv_reservedSMEM_offset_0_alias
	.size		__nv_reservedSMEM_offset_0_alias, 0, 64
	.other		__nv_reservedSMEM_offset_0_alias,@"STO_CUDA_RESERVED_SHARED STV_DEFAULT"
__nv_reservedSMEM_offset_0_alias:
	.zero		0
	.zero		64


//--------------------- .nv.global                --------------------------
	.section	.nv.global,"aw",@nobits
.nv.global:
	.type		_ZN34_INTERNAL_d114a4cd_4_k_cu_5750ba016thrust24THRUST_300001_SM_1000_NS3seqE,@object
	.size		_ZN34_INTERNAL_d114a4cd_4_k_cu_5750ba016thrust24THRUST_300001_SM_1000_NS3seqE,(_ZN34_INTERNAL_d114a4cd_4_k_cu_5750ba014cuda3std3__48in_placeE - _ZN34_INTERNAL_d114a4cd_4_k_cu_5750ba016thrust24THRUST_300001_SM_1000_NS3seqE)
_ZN34_INTERNAL_d114a4cd_4_k_cu_5750ba016thrust24THRUST_300001_SM_1000_NS3seqE:
	.zero		1
	.type		_ZN34_INTERNAL_d114a4cd_4_k_cu_5750ba014cuda3std3__48in_placeE,@object
	.size		_ZN34_INTERNAL_d114a4cd_4_k_cu_5750ba014cuda3std3__48in_placeE,(_ZN34_INTERNAL_d114a4cd_4_k_cu_5750ba014cuda3std6ranges3__45__cpo4sizeE - _ZN34_INTERNAL_d114a4cd_4_k_cu_5750ba014cuda3std3__48in_placeE)
_ZN34_INTERNAL_d114a4cd_4_k_cu_5750ba014cuda3std3__48in_placeE:
	.zero		1
	.type		_ZN34_INTERNAL_d114a4cd_4_k_cu_5750ba014cuda3std6ranges3__45__cpo4sizeE,@object
	.size		_ZN34_INTERNAL_d114a4cd_4_k_cu_5750ba014cuda3std6ranges3__45__cpo4sizeE,(_ZN34_INTERNAL_d114a4cd_4_k_cu_5750ba016thrust24THRUST_300001_SM_1000_NS12placeholders2_3E - _ZN34_INTERNAL_d114a4cd_4_k_cu_5750ba014cuda3std6ranges3__45__cpo4sizeE)
_ZN34_INTERNAL_d114a4cd_4_k_cu_5750ba014cuda3std6ranges3__45__cpo4sizeE:
	.zero		1
	.type		_ZN34_INTERNAL_d114a4cd_4_k_cu_5750ba016thrust24THRUST_300001_SM_1000_NS12placeholders2_3E,@object
	.size		_ZN34_INTERNAL_d114a4cd_4_k_cu_5750ba016thrust24THRUST_300001_SM_1000_NS12placeholders2_3E,(_ZN34_INTERNAL_d114a4cd_4_k_cu_5750ba014cuda3std3__45__cpo6cbeginE - _ZN34_INTERNAL_d114a4cd_4_k_cu_5750ba016thrust24THRUST_300001_SM_1000_NS12placeholders2_3E)
_ZN34_INTERNAL_d114a4cd_4_k_cu_5750ba016thrust24THRUST_300001_SM_1000_NS12placeholders2_3E:
	.zero		1
	.type		_ZN34_INTERNAL_d114a4cd_4_k_cu_5750ba014cuda3std3__45__cpo6cbeginE,@object
	.size		_ZN34_INTERNAL_d114a4cd_4_k_cu_5750ba014cuda3std3__45__cpo6cbeginE,(_ZN34_INTERNAL_d114a4cd_4_k_cu_5750ba014cuda3std6ranges3__45__cpo6cbeginE - _ZN34_INTERNAL_d114a4cd_4_k_cu_5750ba014cuda3std3__45__cpo6cbeginE)
_ZN34_INTERNAL_d114a4cd_4_k_cu_5750ba014cuda3std3__45__cpo6cbeginE:
	.zero		1
	.type		_ZN34_INTERNAL_d114a4cd_4_k_cu_5750ba014cuda3std6ranges3__45__cpo6cbeginE,@object
	.size		_ZN34_INTERNAL_d114a4cd_4_k_cu_5750ba014cuda3std6ranges3__45__cpo6cbeginE,(_ZN34_INTERNAL_d114a4cd_4_k_cu_5750ba016thrust24THRUST_300001_SM_1000_NS12placeholders2_7E - _ZN34_INTERNAL_d114a4cd_4_k_cu_5750ba014cuda3std6ranges3__45__cpo6cbeginE)
_ZN34_INTERNAL_d114a4cd_4_k_cu_5750ba014cuda3std6ranges3__45__cpo6cbeginE:
	.zero		1
	.type		_ZN34_INTERNAL_d114a4cd_4_k_cu_5750ba016thrust24THRUST_300001_SM_1000_NS12placeholders2_7E,@object
	.size		_ZN34_INTERNAL_d114a4cd_4_k_cu_5750ba016thrust24THRUST_300001_SM_1000_NS12placeholders2_7E,(_ZN34_INTERNAL_d114a4cd_4_k_cu_5750ba014cuda3std3__45__cpo7crbeginE - _ZN34_INTERNAL_d114a4cd_4_k_cu_5750ba016thrust24THRUST_300001_SM_1000_NS12placeholders2_7E)
_ZN34_INTERNAL_d114a4cd_4_k_cu_5750ba016thrust24THRUST_300001_SM_1000_NS12placeholders2_7E:
	.zero		1
	.type		_ZN34_INTERNAL_d114a4cd_4_k_cu_5750ba014cuda3std3__45__cpo7crbeginE,@object
	.size		_ZN34_INTERNAL_d114a4cd_4_k_cu_5750ba014cuda3std3__45__cpo7crbeginE,(_ZN34_INTERNAL_d114a4cd_4_k_cu_5750ba014cuda3std6ranges3__45__cpo4nextE - _ZN34_INTERNAL_d114a4cd_4_k_cu_5750ba014cuda3std3__45__cpo7crbeginE)
_ZN34_INTERNAL_d114a4cd_4_k_cu_5750ba014cuda3std3__45__cpo7crbeginE:
	.zero		1
	.type		_ZN34_INTERNAL_d114a4cd_4_k_cu_5750ba014cuda3std6ranges3__45__cpo4nextE,@object
	.size		_ZN34_INTERNAL_d114a4cd_4_k_cu_5750ba014cuda3std6ranges3__45__cpo4nextE,(_ZN34_INTERNAL_d114a4cd_4_k_cu_5750ba014cuda3std6ranges3__45__cpo4swapE - _ZN34_INTERNAL_d114a4cd_4_k_cu_5750ba014cuda3std6ranges3__45__cpo4nextE)
_ZN34_INTERNAL_d114a4cd_4_k_cu_5750ba014cuda3std6ranges3__45__cpo4nextE:
	.zero		1
	.type		_ZN34_INTERNAL_d114a4cd_4_k_cu_5750ba014cuda3std6ranges3__45__cpo4swapE,@object
	.size		_ZN34_INTERNAL_d114a4cd_4_k_cu_5750ba014cuda3std6ranges3__45__cpo4swapE,(_ZN34_INTERNAL_d114a4cd_4_k_cu_5750ba016thrust24THRUST_300001_SM_1000_NS8cuda_cub10par_nosyncE - _ZN34_INTERNAL_d114a4cd_4_k_cu_5750ba014cuda3std6ranges3__45__cpo4swapE)
_ZN34_INTERNAL_d114a4cd_4_k_cu_5750ba014cuda3std6ranges3__45__cpo4swapE:
	.zero		1
	.type		_ZN34_INTERNAL_d114a4cd_4_k_cu_5750ba016thrust24THRUST_300001_SM_1000_NS8cuda_cub10par_nosyncE,@object
	.size		_ZN34_INTERNAL_d114a4cd_4_k_cu_5750ba016thrust24THRUST_300001_SM_1000_NS8cuda_cub10par_nosyncE,(_ZN34_INTERNAL_d114a4cd_4_k_cu_5750ba016thrust24THRUST_300001_SM_1000_NS12placeholders2_9E - _ZN34_INTERNAL_d114a4cd_4_k_cu_5750ba016thrust24THRUST_300001_SM_1000_NS8cuda_cub10par_nosyncE)
_ZN34_INTERNAL_d114a4cd_4_k_cu_5750ba016thrust24THRUST_300001_SM_1000_NS8cuda_cub10par_nosyncE:
	.zero		1
	.type		_ZN34_INTERNAL_d114a4cd_4_k_cu_5750ba016thrust24THRUST_300001_SM_1000_NS12placeholders2_9E,@object
	.size		_ZN34_INTERNAL_d114a4cd_4_k_cu_5750ba016thrust24THRUST_300001_SM_1000_NS12placeholders2_9E,(_ZN34_INTERNAL_d114a4cd_4_k_cu_5750ba014cuda3std3__436_GLOBAL__N__d114a4cd_4_k_cu_5750ba016ignoreE - _ZN34_INTERNAL_d114a4cd_4_k_cu_5750ba016thrust24THRUST_300001_SM_1000_NS12placeholders2_9E)
_ZN34_INTERNAL_d114a4cd_4_k_cu_5750ba016thrust24THRUST_300001_SM_1000_NS12placeholders2_9E:
	.zero		1
	.type		_ZN34_INTERNAL_d114a4cd_4_k_cu_5750ba014cuda3std3__436_GLOBAL__N__d114a4cd_4_k_cu_5750ba016ignoreE,@object
	.size		_ZN34_INTERNAL_d114a4cd_4_k_cu_5750ba014cuda3std3__436_GLOBAL__N__d114a4cd_4_k_cu_5750ba016ignoreE,(_ZN34_INTERNAL_d114a4cd_4_k_cu_5750ba014cuda3std6ranges3__45__cpo4dataE - _ZN34_INTERNAL_d114a4cd_4_k_cu_5750ba014cuda3std3__436_GLOBAL__N__d114a4cd_4_k_cu_5750ba016ignoreE)
_ZN34_INTERNAL_d114a4cd_4_k_cu_5750ba014cuda3std3__436_GLOBAL__N__d114a4cd_4_k_cu_5750ba016ignoreE:
	.zero		1
	.type		_ZN34_INTERNAL_d114a4cd_4_k_cu_5750ba014cuda3std6ranges3__45__cpo4dataE,@object
	.size		_ZN34_INTERNAL_d114a4cd_4_k_cu_5750ba014cuda3std6ranges3__45__cpo4dataE,(_ZN34_INTERNAL_d114a4cd_4_k_cu_5750ba016thrust24THRUST_300001_SM_1000_NS12placeholders2_1E - _ZN34_INTERNAL_d114a4cd_4_k_cu_5750ba014cuda3std6ranges3__45__cpo4dataE)
_ZN34_INTERNAL_d114a4cd_4_k_cu_5750ba014cuda3std6ranges3__45__cpo4dataE:
	.zero		1
	.type		_ZN34_INTERNAL_d114a4cd_4_k_cu_5750ba016thrust24THRUST_300001_SM_1000_NS12placeholders2_1E,@object
	.size		_ZN34_INTERNAL_d114a4cd_4_k_cu_5750ba016thrust24THRUST_300001_SM_1000_NS12placeholders2_1E,(_ZN34_INTERNAL_d114a4cd_4_k_cu_5750ba014cuda3std3__45__cpo5beginE - _ZN34_INTERNAL_d114a4cd_4_k_cu_5750ba016thrust24THRUST_300001_SM_1000_NS12placeholders2_1E)
_ZN34_INTERNAL_d114a4cd_4_k_cu_5750ba016thrust24THRUST_300001_SM_1000_NS12placeholders2_1E:
	.zero		1
	.type		_ZN34_INTERNAL_d114a4cd_4_k_cu_5750ba014cuda3std3__45__cpo5beginE,@object
	.size		_ZN34_INTERNAL_d114a4cd_4_k_cu_5750ba014cuda3std3__45__cpo5beginE,(_ZN34_INTERNAL_d114a4cd_4_k_cu_5750ba014cuda3std6ranges3__45__cpo5beginE - _ZN34_INTERNAL_d114a4cd_4_k_cu_5750ba014cuda3std3__45__cpo5beginE)
_ZN34_INTERNAL_d114a4cd_4_k_cu_5750ba014cuda3std3__45__cpo5beginE:
	.zero		1
	.type		_ZN34_INTERNAL_d114a4cd_4_k_cu_5750ba014cuda3std6ranges3__45__cpo5beginE,@object
	.size		_ZN34_INTERNAL_d114a4cd_4_k_cu_5750ba014cuda3std6ranges3__45__cpo5beginE,(_ZN34_INTERNAL_d114a4cd_4_k_cu_5750ba016thrust24THRUST_300001_SM_1000_NS12placeholders2_5E - _ZN34_INTERNAL_d114a4cd_4_k_cu_5750ba014cuda3std6ranges3__45__cpo5beginE)
_ZN34_INTERNAL_d114a4cd_4_k_cu_5750ba014cuda3std6ranges3__45__cpo5beginE:
	.zero		1
	.type		_ZN34_INTERNAL_d114a4cd_4_k_cu_5750ba016thrust24THRUST_300001_SM_1000_NS12placeholders2_5E,@object
	.size		_ZN34_INTERNAL_d114a4cd_4_k_cu_5750ba016thrust24THRUST_300001_SM_1000_NS12placeholders2_5E,(_ZN34_INTERNAL_d114a4cd_4_k_cu_5750ba014cuda3std3__45__cpo6rbeginE - _ZN34_INTERNAL_d114a4cd_4_k_cu_5750ba016thrust24THRUST_300001_SM_1000_NS12placeholders2_5E)
_ZN34_INTERNAL_d114a4cd_4_k_cu_5750ba016thrust24THRUST_300001_SM_1000_NS12placeholders2_5E:
	.zero		1
	.type		_ZN34_INTERNAL_d114a4cd_4_k_cu_5750ba014cuda3std3__45__cpo6rbeginE,@object
	.size		_ZN34_INTERNAL_d114a4cd_4_k_cu_5750ba014cuda3std3__45__cpo6rbeginE,(_ZN34_INTERNAL_d114a4cd_4_k_cu_5750ba014cuda3std6ranges3__45__cpo7advanceE - _ZN34_INTERNAL_d114a4cd_4_k_cu_5750ba014cuda3std3__45__cpo6rbeginE)
_ZN34_INTERNAL_d114a4cd_4_k_cu_5750ba014cuda3std3__45__cpo6rbeginE:
	.zero		1
	.type		_ZN34_INTERNAL_d114a4cd_4_k_cu_5750ba014cuda3std6ranges3__45__cpo7advanceE,@object
	.size		_ZN34_INTERNAL_d114a4cd_4_k_cu_5750ba014cuda3std6ranges3__45__cpo7advanceE,(_ZN34_INTERNAL_d114a4cd_4_k_cu_5750ba014cuda3std3__47nulloptE - _ZN34_INTERNAL_d114a4cd_4_k_cu_5750ba014cuda3std6ranges3__45__cpo7advanceE)
_ZN34_INTERNAL_d114a4cd_4_k_cu_5750ba014cuda3std6ranges3__45__cpo7advanceE:
	.zero		1
	.type		_ZN34_INTERNAL_d114a4cd_4_k_cu_5750ba014cuda3std3__47nulloptE,@object
	.size		_ZN34_INTERNAL_d114a4cd_4_k_cu_5750ba014cuda3std3__47nulloptE,(_ZN34_INTERNAL_d114a4cd_4_k_cu_5750ba014cuda3std6ranges3__45__cpo8distanceE - _ZN34_INTERNAL_d114a4cd_4_k_cu_5750ba014cuda3std3__47nulloptE)
_ZN34_INTERNAL_d114a4cd_4_k_cu_5750ba014cuda3std3__47nulloptE:
	.zero		1
	.type		_ZN34_INTERNAL_d114a4cd_4_k_cu_5750ba014cuda3std6ranges3__45__cpo8distanceE,@object
	.size		_ZN34_INTERNAL_d114a4cd_4_k_cu_5750ba014cuda3std6ranges3__45__cpo8distanceE,(_ZN34_INTERNAL_d114a4cd_4_k_cu_5750ba016thrust24THRUST_300001_SM_1000_NS12placeholders3_10E - _ZN34_INTERNAL_d114a4cd_4_k_cu_5750ba014cuda3std6ranges3__45__cpo8distanceE)
_ZN34_INTERNAL_d114a4cd_4_k_cu_5750ba014cuda3std6ranges3__45__cpo8distanceE:
	.zero		1
	.type		_ZN34_INTERNAL_d114a4cd_4_k_cu_5750ba016thrust24THRUST_300001_SM_1000_NS12placeholders3_10E,@object
	.size		_ZN34_INTERNAL_d114a4cd_4_k_cu_5750ba016thrust24THRUST_300001_SM_1000_NS12placeholders3_10E,(_ZN34_INTERNAL_d114a4cd_4_k_cu_5750ba014cuda3std3__419piecewise_constructE - _ZN34_INTERNAL_d114a4cd_4_k_cu_5750ba016thrust24THRUST_300001_SM_1000_NS12placeholders3_10E)
_ZN34_INTERNAL_d114a4cd_4_k_cu_5750ba016thrust24THRUST_300001_SM_1000_NS12placeholders3_10E:
	.zero		1
	.type		_ZN34_INTERNAL_d114a4cd_4_k_cu_5750ba014cuda3std3__419piecewise_constructE,@object
	.size		_ZN34_INTERNAL_d114a4cd_4_k_cu_5750ba014cuda3std3__419piecewise_constructE,(_ZN34_INTERNAL_d114a4cd_4_k_cu_5750ba014cuda3std6ranges3__45__cpo5cdataE - _ZN34_INTERNAL_d114a4cd_4_k_cu_5750ba014cuda3std3__419piecewise_constructE)
_ZN34_INTERNAL_d114a4cd_4_k_cu_5750ba014cuda3std3__419piecewise_constructE:
	.zero		1
	.type		_ZN34_INTERNAL_d114a4cd_4_k_cu_5750ba014cuda3std6ranges3__45__cpo5cdataE,@object
	.size		_ZN34_INTERNAL_d114a4cd_4_k_cu_5750ba014cuda3std6ranges3__45__cpo5cdataE,(_ZN34_INTERNAL_d114a4cd_4_k_cu_5750ba016thrust24THRUST_300001_SM_1000_NS12placeholders2_2E - _ZN34_INTERNAL_d114a4cd_4_k_cu_5750ba014cuda3std6ranges3__45__cpo5cdataE)
_ZN34_INTERNAL_d114a4cd_4_k_cu_5750ba014cuda3std6ranges3__45__cpo5cdataE:
	.zero		1
	.type		_ZN34_INTERNAL_d114a4cd_4_k_cu_5750ba016thrust24THRUST_300001_SM_1000_NS12placeholders2_2E,@object
	.size		_ZN34_INTERNAL_d114a4cd_4_k_cu_5750ba016thrust24THRUST_300001_SM_1000_NS12placeholders2_2E,(_ZN34_INTERNAL_d114a4cd_4_k_cu_5750ba014cuda3std3__45__cpo3endE - _ZN34_INTERNAL_d114a4cd_4_k_cu_5750ba016thrust24THRUST_300001_SM_1000_NS12placeholders2_2E)
_ZN34_INTERNAL_d114a4cd_4_k_cu_5750ba016thrust24THRUST_300001_SM_1000_NS12placeholders2_2E:
	.zero		1
	.type		_ZN34_INTERNAL_d114a4cd_4_k_cu_5750ba014cuda3std3__45__cpo3endE,@object
	.size		_ZN34_INTERNAL_d114a4cd_4_k_cu_5750ba014cuda3std3__45__cpo3endE,(_ZN34_INTERNAL_d114a4cd_4_k_cu_5750ba014cuda3std6ranges3__45__cpo3endE - _ZN34_INTERNAL_d114a4cd_4_k_cu_5750ba014cuda3std3__45__cpo3endE)
_ZN34_INTERNAL_d114a4cd_4_k_cu_5750ba014cuda3std3__45__cpo3endE:
	.zero		1
	.type		_ZN34_INTERNAL_d114a4cd_4_k_cu_5750ba014cuda3std6ranges3__45__cpo3endE,@object
	.size		_ZN34_INTERNAL_d114a4cd_4_k_cu_5750ba014cuda3std6ranges3__45__cpo3endE,(_ZN34_INTERNAL_d114a4cd_4_k_cu_5750ba016thrust24THRUST_300001_SM_1000_NS12placeholders2_6E - _ZN34_INTERNAL_d114a4cd_4_k_cu_5750ba014cuda3std6ranges3__45__cpo3endE)
_ZN34_INTERNAL_d114a4cd_4_k_cu_5750ba014cuda3std6ranges3__45__cpo3endE:
	.zero		1
	.type		_ZN34_INTERNAL_d114a4cd_4_k_cu_5750ba016thrust24THRUST_300001_SM_1000_NS12placeholders2_6E,@object
	.size		_ZN34_INTERNAL_d114a4cd_4_k_cu_5750ba016thrust24THRUST_300001_SM_1000_NS12placeholders2_6E,(_ZN34_INTERNAL_d114a4cd_4_k_cu_5750ba014cuda3std3__45__cpo4rendE - _ZN34_INTERNAL_d114a4cd_4_k_cu_5750ba016thrust24THRUST_300001_SM_1000_NS12placeholders2_6E)
_ZN34_INTERNAL_d114a4cd_4_k_cu_5750ba016thrust24THRUST_300001_SM_1000_NS12placeholders2_6E:
	.zero		1
	.type		_ZN34_INTERNAL_d114a4cd_4_k_cu_5750ba014cuda3std3__45__cpo4rendE,@object
	.size		_ZN34_INTERNAL_d114a4cd_4_k_cu_5750ba014cuda3std3__45__cpo4rendE,(_ZN34_INTERNAL_d114a4cd_4_k_cu_5750ba014cuda3std6ranges3__45__cpo9iter_swapE - _ZN34_INTERNAL_d114a4cd_4_k_cu_5750ba014cuda3std3__45__cpo4rendE)
_ZN34_INTERNAL_d114a4cd_4_k_cu_5750ba014cuda3std3__45__cpo4rendE:
	.zero		1
	.type		_ZN34_INTERNAL_d114a4cd_4_k_cu_5750ba014cuda3std6ranges3__45__cpo9iter_swapE,@object
	.size		_ZN34_INTERNAL_d114a4cd_4_k_cu_5750ba014cuda3std6ranges3__45__cpo9iter_swapE,(_ZN34_INTERNAL_d114a4cd_4_k_cu_5750ba014cuda3std3__48unexpectE - _ZN34_INTERNAL_d114a4cd_4_k_cu_5750ba014cuda3std6ranges3__45__cpo9iter_swapE)
_ZN34_INTERNAL_d114a4cd_4_k_cu_5750ba014cuda3std6ranges3__45__cpo9iter_swapE:
	.zero		1
	.type		_ZN34_INTERNAL_d114a4cd_4_k_cu_5750ba014cuda3std3__48unexpectE,@object
	.size		_ZN34_INTERNAL_d114a4cd_4_k_cu_5750ba014cuda3std3__48unexpectE,(_ZN34_INTERNAL_d114a4cd_4_k_cu_5750ba016thrust24THRUST_300001_SM_1000_NS8cuda_cub3parE - _ZN34_INTERNAL_d114a4cd_4_k_cu_5750ba014cuda3std3__48unexpectE)
_ZN34_INTERNAL_d114a4cd_4_k_cu_5750ba014cuda3std3__48unexpectE:
	.zero		1
	.type		_ZN34_INTERNAL_d114a4cd_4_k_cu_5750ba016thrust24THRUST_300001_SM_1000_NS8cuda_cub3parE,@object
	.size		_ZN34_INTERNAL_d114a4cd_4_k_cu_5750ba016thrust24THRUST_300001_SM_1000_NS8cuda_cub3parE,(_ZN34_INTERNAL_d114a4cd_4_k_cu_5750ba016thrust24THRUST_300001_SM_1000_NS12placeholders2_4E - _ZN34_INTERNAL_d114a4cd_4_k_cu_5750ba016thrust24THRUST_300001_SM_1000_NS8cuda_cub3parE)
_ZN34_INTERNAL_d114a4cd_4_k_cu_5750ba016thrust24THRUST_300001_SM_1000_NS8cuda_cub3parE:
	.zero		1
	.type		_ZN34_INTERNAL_d114a4cd_4_k_cu_5750ba016thrust24THRUST_300001_SM_1000_NS12placeholders2_4E,@object
	.size		_ZN34_INTERNAL_d114a4cd_4_k_cu_5750ba016thrust24THRUST_300001_SM_1000_NS12placeholders2_4E,(_ZN34_INTERNAL_d114a4cd_4_k_cu_5750ba014cuda3std3__45__cpo4cendE - _ZN34_INTERNAL_d114a4cd_4_k_cu_5750ba016thrust24THRUST_300001_SM_1000_NS12placeholders2_4E)
_ZN34_INTERNAL_d114a4cd_4_k_cu_5750ba016thrust24THRUST_300001_SM_1000_NS12placeholders2_4E:
	.zero		1
	.type		_ZN34_INTERNAL_d114a4cd_4_k_cu_5750ba014cuda3std3__45__cpo4cendE,@object
	.size		_ZN34_INTERNAL_d114a4cd_4_k_cu_5750ba014cuda3std3__45__cpo4cendE,(_ZN34_INTERNAL_d114a4cd_4_k_cu_5750ba014cuda3std6ranges3__45__cpo4cendE - _ZN34_INTERNAL_d114a4cd_4_k_cu_5750ba014cuda3std3__45__cpo4cendE)
_ZN34_INTERNAL_d114a4cd_4_k_cu_5750ba014cuda3std3__45__cpo4cendE:
	.zero		1
	.type		_ZN34_INTERNAL_d114a4cd_4_k_cu_5750ba014cuda3std6ranges3__45__cpo4cendE,@object
	.size		_ZN34_INTERNAL_d114a4cd_4_k_cu_5750ba014cuda3std6ranges3__45__cpo4cendE,(_ZN34_INTERNAL_d114a4cd_4_k_cu_5750ba014cuda3std3__420unreachable_sentinelE - _ZN34_INTERNAL_d114a4cd_4_k_cu_5750ba014cuda3std6ranges3__45__cpo4cendE)
_ZN34_INTERNAL_d114a4cd_4_k_cu_5750ba014cuda3std6ranges3__45__cpo4cendE:
	.zero		1
	.type		_ZN34_INTERNAL_d114a4cd_4_k_cu_5750ba014cuda3std3__420unreachable_sentinelE,@object
	.size		_ZN34_INTERNAL_d114a4cd_4_k_cu_5750ba014cuda3std3__420unreachable_sentinelE,(_ZN34_INTERNAL_d114a4cd_4_k_cu_5750ba014cuda3std6ranges3__45__cpo5ssizeE - _ZN34_INTERNAL_d114a4cd_4_k_cu_5750ba014cuda3std3__420unreachable_sentinelE)
_ZN34_INTERNAL_d114a4cd_4_k_cu_5750ba014cuda3std3__420unreachable_sentinelE:
	.zero		1
	.type		_ZN34_INTERNAL_d114a4cd_4_k_cu_5750ba014cuda3std6ranges3__45__cpo5ssizeE,@object
	.size		_ZN34_INTERNAL_d114a4cd_4_k_cu_5750ba014cuda3std6ranges3__45__cpo5ssizeE,(_ZN34_INTERNAL_d114a4cd_4_k_cu_5750ba016thrust24THRUST_300001_SM_1000_NS12placeholders2_8E - _ZN34_INTERNAL_d114a4cd_4_k_cu_5750ba014cuda3std6ranges3__45__cpo5ssizeE)
_ZN34_INTERNAL_d114a4cd_4_k_cu_5750ba014cuda3std6ranges3__45__cpo5ssizeE:
	.zero		1
	.type		_ZN34_INTERNAL_d114a4cd_4_k_cu_5750ba016thrust24THRUST_300001_SM_1000_NS12placeholders2_8E,@object
	.size		_ZN34_INTERNAL_d114a4cd_4_k_cu_5750ba016thrust24THRUST_300001_SM_1000_NS12placeholders2_8E,(_ZN34_INTERNAL_d114a4cd_4_k_cu_5750ba014cuda3std3__45__cpo5crendE - _ZN34_INTERNAL_d114a4cd_4_k_cu_5750ba016thrust24THRUST_300001_SM_1000_NS12placeholders2_8E)
_ZN34_INTERNAL_d114a4cd_4_k_cu_5750ba016thrust24THRUST_300001_SM_1000_NS12placeholders2_8E:
	.zero		1
	.type		_ZN34_INTERNAL_d114a4cd_4_k_cu_5750ba014cuda3std3__45__cpo5crendE,@object
	.size		_ZN34_INTERNAL_d114a4cd_4_k_cu_5750ba014cuda3std3__45__cpo5crendE,(_ZN34_INTERNAL_d114a4cd_4_k_cu_5750ba014cuda3std6ranges3__45__cpo4prevE - _ZN34_INTERNAL_d114a4cd_4_k_cu_5750ba014cuda3std3__45__cpo5crendE)
_ZN34_INTERNAL_d114a4cd_4_k_cu_5750ba014cuda3std3__45__cpo5crendE:
	.zero		1
	.type		_ZN34_INTERNAL_d114a4cd_4_k_cu_5750ba014cuda3std6ranges3__45__cpo4prevE,@object
	.size		_ZN34_INTERNAL_d114a4cd_4_k_cu_5750ba014cuda3std6ranges3__45__cpo4prevE,(_ZN34_INTERNAL_d114a4cd_4_k_cu_5750ba014cuda3std6ranges3__45__cpo9iter_moveE - _ZN34_INTERNAL_d114a4cd_4_k_cu_5750ba014cuda3std6ranges3__45__cpo4prevE)
_ZN34_INTERNAL_d114a4cd_4_k_cu_5750ba014cuda3std6ranges3__45__cpo4prevE:
	.zero		1
	.type		_ZN34_INTERNAL_d114a4cd_4_k_cu_5750ba014cuda3std6ranges3__45__cpo9iter_moveE,@object
	.size		_ZN34_INTERNAL_d114a4cd_4_k_cu_5750ba014cuda3std6ranges3__45__cpo9iter_moveE,(_ZN34_INTERNAL_d114a4cd_4_k_cu_5750ba016thrust24THRUST_300001_SM_1000_NS6system6detail10sequential3seqE - _ZN34_INTERNAL_d114a4cd_4_k_cu_5750ba014cuda3std6ranges3__45__cpo9iter_moveE)
_ZN34_INTERNAL_d114a4cd_4_k_cu_5750ba014cuda3std6ranges3__45__cpo9iter_moveE:
	.zero		1
	.type		_ZN34_INTERNAL_d114a4cd_4_k_cu_5750ba016thrust24THRUST_300001_SM_1000_NS6system6detail10sequential3seqE,@object
	.size		_ZN34_INTERNAL_d114a4cd_4_k_cu_5750ba016thrust24THRUST_300001_SM_1000_NS6system6detail10sequential3seqE,(.L_31 - _ZN34_INTERNAL_d114a4cd_4_k_cu_5750ba016thrust24THRUST_300001_SM_1000_NS6system6detail10sequential3seqE)
_ZN34_INTERNAL_d114a4cd_4_k_cu_5750ba016thrust24THRUST_300001_SM_1000_NS6system6detail10sequential3seqE:
	.zero		1
.L_31:


//--------------------- .nv.constant0._ZN3cub18CUB_300001_SM_10006detail11EmptyKernelIvEEvv --------------------------
	.section	.nv.constant0._ZN3cub18CUB_300001_SM_10006detail11EmptyKernelIvEEvv,"a",@progbits
	.sectionflags	@""
	.align	4
.nv.constant0._ZN3cub18CUB_300001_SM_10006detail11EmptyKernelIvEEvv:
	.zero		896


//--------------------- SYMBOLS --------------------------

	.type		.nv.reservedSmem.offset0,@object
	.size		.nv.reservedSmem.offset0,0x4
